	.headerflags	@"EF_CUDA_TEXMODE_UNIFIED EF_CUDA_64BIT_ADDRESS EF_CUDA_ACCELERATORS EF_CUDA_SM90 EF_CUDA_VIRTUAL_SM(EF_CUDA_SM90)"
	.elftype	@"ET_EXEC"


//--------------------- .nv.info                  --------------------------
	.section	.nv.info,"",@"SHT_CUDA_INFO"
	.align	4


	//----- nvinfo : EIATTR_REGCOUNT
	.align		4
        /*0000*/ 	.byte	0x04, 0x2f
        /*0002*/ 	.short	(.L_1 - .L_0)
	.align		4
.L_0:
        /*0004*/ 	.word	index@(triton_poi_fused_reflection_pad2d_relu_20)
        /*0008*/ 	.word	0x00000015


	//----- nvinfo : EIATTR_MIN_STACK_SIZE
	.align		4
.L_1:
        /*000c*/ 	.byte	0x04, 0x12
        /*000e*/ 	.short	(.L_3 - .L_2)
	.align		4
.L_2:
        /*0010*/ 	.word	index@(triton_poi_fused_reflection_pad2d_relu_20)
        /*0014*/ 	.word	0x00000000


	//----- nvinfo : EIATTR_FRAME_SIZE
	.align		4
.L_3:
        /*0018*/ 	.byte	0x04, 0x11
        /*001a*/ 	.short	(.L_5 - .L_4)
	.align		4
.L_4:
        /*001c*/ 	.word	index@(triton_poi_fused_reflection_pad2d_relu_20)
        /*0020*/ 	.word	0x00000000


	//----- nvinfo : EIATTR_MIN_STACK_SIZE
	.align		4
.L_5:
        /*0024*/ 	.byte	0x04, 0x12
        /*0026*/ 	.short	(.L_7 - .L_6)
	.align		4
.L_6:
        /*0028*/ 	.word	index@(triton_poi_fused_reflection_pad2d_relu_20)
        /*002c*/ 	.word	0x00000000
.L_7:


//--------------------- .nv.info.triton_poi_fused_reflection_pad2d_relu_20 --------------------------
	.section	.nv.info.triton_poi_fused_reflection_pad2d_relu_20,"",@"SHT_CUDA_INFO"
	.sectionflags	@""
	.align	4


	//----- nvinfo : EIATTR_CUDA_API_VERSION
	.align		4
        /*0000*/ 	.byte	0x04, 0x37
        /*0002*/ 	.short	(.L_9 - .L_8)
.L_8:
        /*0004*/ 	.word	0x0000007c


	//----- nvinfo : EIATTR_KPARAM_INFO
	.align		4
.L_9:
        /*0008*/ 	.byte	0x04, 0x17
        /*000a*/ 	.short	(.L_11 - .L_10)
.L_10:
        /*000c*/ 	.word	0x00000000
        /*0010*/ 	.short	0x0006
        /*0012*/ 	.short	0x0030
        /*0014*/ 	.byte	0x00, 0xf0, 0x11, 0x00


	//----- nvinfo : EIATTR_KPARAM_INFO
	.align		4
.L_11:
        /*0018*/ 	.byte	0x04, 0x17
        /*001a*/ 	.short	(.L_13 - .L_12)
.L_12:
        /*001c*/ 	.word	0x00000000
        /*0020*/ 	.short	0x0005
        /*0022*/ 	.short	0x0028
        /*0024*/ 	.byte	0x00, 0xf4, 0x21, 0x00


	//----- nvinfo : EIATTR_KPARAM_INFO
	.align		4
.L_13:
        /*0028*/ 	.byte	0x04, 0x17
        /*002a*/ 	.short	(.L_15 - .L_14)
.L_14:
        /*002c*/ 	.word	0x00000000
        /*0030*/ 	.short	0x0004
        /*0032*/ 	.short	0x0020
        /*0034*/ 	.byte	0x00, 0xf4, 0x21, 0x00


	//----- nvinfo : EIATTR_KPARAM_INFO
	.align		4
.L_15:
        /*0038*/ 	.byte	0x04, 0x17
        /*003a*/ 	.short	(.L_17 - .L_16)
.L_16:
        /*003c*/ 	.word	0x00000000
        /*0040*/ 	.short	0x0003
        /*0042*/ 	.short	0x0018
        /*0044*/ 	.byte	0x00, 0xf4, 0x21, 0x00


	//----- nvinfo : EIATTR_KPARAM_INFO
	.align		4
.L_17:
        /*0048*/ 	.byte	0x04, 0x17
        /*004a*/ 	.short	(.L_19 - .L_18)
.L_18:
        /*004c*/ 	.word	0x00000000
        /*0050*/ 	.short	0x0002
        /*0052*/ 	.short	0x0010
        /*0054*/ 	.byte	0x00, 0xf4, 0x21, 0x00


	//----- nvinfo : EIATTR_KPARAM_INFO
	.align		4
.L_19:
        /*0058*/ 	.byte	0x04, 0x17
        /*005a*/ 	.short	(.L_21 - .L_20)
.L_20:
        /*005c*/ 	.word	0x00000000
        /*0060*/ 	.short	0x0001
        /*0062*/ 	.short	0x0008
        /*0064*/ 	.byte	0x00, 0xf4, 0x21, 0x00


	//----- nvinfo : EIATTR_KPARAM_INFO
	.align		4
.L_21:
        /*0068*/ 	.byte	0x04, 0x17
        /*006a*/ 	.short	(.L_23 - .L_22)
.L_22:
        /*006c*/ 	.word	0x00000000
        /*0070*/ 	.short	0x0000
        /*0072*/ 	.short	0x0000
        /*0074*/ 	.byte	0x00, 0xf4, 0x21, 0x00


	//----- nvinfo : EIATTR_SPARSE_MMA_MASK
	.align		4
.L_23:
        /*0078*/ 	.byte	0x03, 0x50
        /*007a*/ 	.short	0x0000


	//----- nvinfo : EIATTR_MAXREG_COUNT
	.align		4
        /*007c*/ 	.byte	0x03, 0x1b
        /*007e*/ 	.short	0x00ff


	//----- nvinfo : EIATTR_EXIT_INSTR_OFFSETS
	.align		4
        /*0080*/ 	.byte	0x04, 0x1c
        /*0082*/ 	.short	(.L_25 - .L_24)


	//   ....[0]....
.L_24:
        /*0084*/ 	.word	0x00000470


	//----- nvinfo : EIATTR_REQNTID
	.align		4
.L_25:
        /*0088*/ 	.byte	0x04, 0x10
        /*008a*/ 	.short	(.L_27 - .L_26)
.L_26:
        /*008c*/ 	.word	0x00000100
        /*0090*/ 	.word	0x00000001
        /*0094*/ 	.word	0x00000001


	//----- nvinfo : EIATTR_CBANK_PARAM_SIZE
	.align		4
.L_27:
        /*0098*/ 	.byte	0x03, 0x19
        /*009a*/ 	.short	0x0034


	//----- nvinfo : EIATTR_PARAM_CBANK
	.align		4
        /*009c*/ 	.byte	0x04, 0x0a
        /*009e*/ 	.short	(.L_29 - .L_28)
	.align		4
.L_28:
        /*00a0*/ 	.word	index@(.nv.constant0.triton_poi_fused_reflection_pad2d_relu_20)
        /*00a4*/ 	.short	0x0210
        /*00a6*/ 	.short	0x0034


	//----- nvinfo : EIATTR_SW_WAR
	.align		4
.L_29:
        /*00a8*/ 	.byte	0x04, 0x36
        /*00aa*/ 	.short	(.L_31 - .L_30)
.L_30:
        /*00ac*/ 	.word	0x00000008
.L_31:


//--------------------- .nv.callgraph             --------------------------
	.section	.nv.callgraph,"",@"SHT_CUDA_CALLGRAPH"
	.align	4
	.sectionentsize	8
	.align		4
        /*0000*/ 	.word	0x00000000
	.align		4
        /*0004*/ 	.word	0xffffffff
	.align		4
        /*0008*/ 	.word	0x00000000
	.align		4
        /*000c*/ 	.word	0xfffffffe
	.align		4
        /*0010*/ 	.word	0x00000000
	.align		4
        /*0014*/ 	.word	0xfffffffd
	.align		4
        /*0018*/ 	.word	0x00000000
	.align		4
        /*001c*/ 	.word	0xfffffffc


//--------------------- .text.triton_poi_fused_reflection_pad2d_relu_20 --------------------------
	.section	.text.triton_poi_fused_reflection_pad2d_relu_20,"ax",@progbits
	.align	128
        .global         triton_poi_fused_reflection_pad2d_relu_20
        .type           triton_poi_fused_reflection_pad2d_relu_20,@function
        .size           triton_poi_fused_reflection_pad2d_relu_20,(.L_x_1 - triton_poi_fused_reflection_pad2d_relu_20)
        .other          triton_poi_fused_reflection_pad2d_relu_20,@"STO_CUDA_ENTRY STV_DEFAULT"
triton_poi_fused_reflection_pad2d_relu_20:
.text.triton_poi_fused_reflection_pad2d_relu_20:
[----:B------:R-:W-:Y:S01]  /*0000*/  LDC R1, c[0x0][0x28] ;  /* 0x00000a00ff017b82 */ /* 0x000fe20000000800 */
[----:B------:R-:W1:Y:S07]  /*0010*/  S2R R0, SR_TID.X ;  /* 0x0000000000007919 */ /* 0x000e6e0000002100 */
[----:B------:R-:W2:Y:S01]  /*0020*/  LDC.64 R10, c[0x0][0x220] ;  /* 0x00008800ff0a7b82 */ /* 0x000ea20000000a00 */
[----:B------:R-:W-:Y:S01]  /*0030*/  ULDC.64 UR4, c[0x0][0x208] ;  /* 0x0000820000047ab9 */ /* 0x000fe20000000a00 */
[----:B------:R-:W3:Y:S06]  /*0040*/  S2R R3, SR_CTAID.X ;  /* 0x0000000000037919 */ /* 0x000eec0000002500 */
[----:B------:R-:W4:Y:S01]  /*0050*/  LDC.64 R12, c[0x0][0x228] ;  /* 0x00008a00ff0c7b82 */ /* 0x000f220000000a00 */
[----:B-1----:R-:W-:-:S04]  /*0060*/  SHF.L.U32 R0, R0, 0x1, RZ ;  /* 0x0000000100007819 */ /* 0x002fc800000006ff */
[----:B------:R-:W-:-:S05]  /*0070*/  LOP3.LUT R0, R0, 0x1fe, RZ, 0xc0, !PT ;  /* 0x000001fe00007812 */ /* 0x000fca00078ec0ff */
[----:B---3--:R-:W-:-:S04]  /*0080*/  IMAD R0, R3, 0x200, R0 ;  /* 0x0000020003007824 */ /* 0x008fc800078e0200 */
[----:B------:R-:W-:Y:S01]  /*0090*/  IMAD.HI R3, R0, 0x38e38e39, RZ ;  /* 0x38e38e3900037827 */ /* 0x000fe200078e02ff */
[----:B------:R-:W-:-:S03]  /*00a0*/  IADD3 R2, R0, 0x1, RZ ;  /* 0x0000000100027810 */ /* 0x000fc60007ffe0ff */
[----:B------:R-:W-:Y:S01]  /*00b0*/  IMAD.HI R6, R0, 0x1948b0fd, RZ ;  /* 0x1948b0fd00067827 */ /* 0x000fe200078e02ff */
[----:B------:R-:W-:-:S04]  /*00c0*/  SHF.R.U32.HI R4, RZ, 0x1f, R3 ;  /* 0x0000001fff047819 */ /* 0x000fc80000011603 */
[----:B------:R-:W-:Y:S01]  /*00d0*/  LEA.HI.SX32 R5, R3, R4, 0x1c ;  /* 0x0000000403057211 */ /* 0x000fe200078fe2ff */
[----:B------:R-:W-:Y:S01]  /*00e0*/  IMAD.HI R3, R2, 0x38e38e39, RZ ;  /* 0x38e38e3902037827 */ /* 0x000fe200078e02ff */
[----:B------:R-:W-:-:S03]  /*00f0*/  SHF.R.U32.HI R7, RZ, 0x1f, R6 ;  /* 0x0000001fff077819 */ /* 0x000fc60000011606 */
[----:B------:R-:W-:Y:S01]  /*0100*/  IMAD.HI R8, R5, 0x38e38e39, RZ ;  /* 0x38e38e3905087827 */ /* 0x000fe200078e02ff */
[----:B------:R-:W-:-:S04]  /*0110*/  SHF.R.U32.HI R4, RZ, 0x1f, R3 ;  /* 0x0000001fff047819 */ /* 0x000fc80000011603 */
[----:B------:R-:W-:Y:S01]  /*0120*/  LEA.HI.SX32 R3, R3, R4, 0x1c ;  /* 0x0000000403037211 */ /* 0x000fe200078fe2ff */
[----:B------:R-:W-:Y:S01]  /*0130*/  IMAD R4, R5, -0x48, R0 ;  /* 0xffffffb805047824 */ /* 0x000fe200078e0200 */
[----:B------:R-:W-:-:S03]  /*0140*/  SHF.R.U32.HI R9, RZ, 0x1f, R8 ;  /* 0x0000001fff097819 */ /* 0x000fc60000011608 */
[----:B------:R-:W-:Y:S01]  /*0150*/  IMAD R3, R3, -0x48, R2 ;  /* 0xffffffb803037824 */ /* 0x000fe200078e0202 */
[----:B------:R-:W-:Y:S01]  /*0160*/  LEA.HI.SX32 R8, R8, R9, 0x1c ;  /* 0x0000000908087211 */ /* 0x000fe200078fe2ff */
[----:B------:R-:W-:Y:S01]  /*0170*/  VIADD R9, R4, 0xfffffffc ;  /* 0xfffffffc04097836 */ /* 0x000fe20000000000 */
[----:B------:R-:W-:Y:S02]  /*0180*/  LEA.HI.SX32 R2, R6, R7, 0x17 ;  /* 0x0000000706027211 */ /* 0x000fe400078fbaff */
[----:B------:R-:W-:Y:S01]  /*0190*/  IADD3 R3, R3, -0x4, RZ ;  /* 0xfffffffc03037810 */ /* 0x000fe20007ffe0ff */
[----:B------:R-:W-:Y:S01]  /*01a0*/  IMAD R8, R8, -0x48, R5 ;  /* 0xffffffb808087824 */ /* 0x000fe200078e0205 */
[----:B------:R-:W-:Y:S01]  /*01b0*/  IABS R14, R9 ;  /* 0x00000009000e7213 */ /* 0x000fe20000000000 */
[----:B------:R-:W1:Y:S01]  /*01c0*/  LDC.64 R4, c[0x0][0x210] ;  /* 0x00008400ff047b82 */ /* 0x000e620000000a00 */
[----:B------:R-:W-:Y:S01]  /*01d0*/  IABS R3, R3 ;  /* 0x0000000300037213 */ /* 0x000fe20000000000 */
[----:B------:R-:W-:Y:S01]  /*01e0*/  VIADD R8, R8, 0xfffffffc ;  /* 0xfffffffc08087836 */ /* 0x000fe20000000000 */
[----:B------:R-:W-:-:S03]  /*01f0*/  IADD3 R14, R14, -0x3f, RZ ;  /* 0xffffffc10e0e7810 */ /* 0x000fc60007ffe0ff */
[----:B------:R-:W-:Y:S01]  /*0200*/  VIADD R3, R3, 0xffffffc1 ;  /* 0xffffffc103037836 */ /* 0x000fe20000000000 */
[----:B------:R-:W-:Y:S01]  /*0210*/  IABS R15, R8 ;  /* 0x00000008000f7213 */ /* 0x000fe20000000000 */
[----:B------:R-:W3:Y:S01]  /*0220*/  LDC.64 R6, c[0x0][0x218] ;  /* 0x00008600ff067b82 */ /* 0x000ee20000000a00 */
[----:B------:R-:W-:Y:S02]  /*0230*/  IABS R16, R14 ;  /* 0x0000000e00107213 */ /* 0x000fe40000000000 */
[----:B------:R-:W-:Y:S02]  /*0240*/  IADD3 R14, R15, -0x3f, RZ ;  /* 0xffffffc10f0e7810 */ /* 0x000fe40007ffe0ff */
[----:B------:R-:W-:Y:S02]  /*0250*/  IABS R18, R3 ;  /* 0x0000000300127213 */ /* 0x000fe40000000000 */
[----:B------:R-:W-:Y:S01]  /*0260*/  LEA R3, R2, 0xfff, 0xc ;  /* 0x00000fff02037811 */ /* 0x000fe200078e60ff */
[----:B------:R-:W5:Y:S01]  /*0270*/  LDC.64 R8, c[0x0][0x230] ;  /* 0x00008c00ff087b82 */ /* 0x000f620000000a00 */
[----:B------:R-:W-:-:S03]  /*0280*/  IABS R15, R14 ;  /* 0x0000000e000f7213 */ /* 0x000fc60000000000 */
[----:B------:R-:W-:Y:S01]  /*0290*/  IMAD.IADD R14, R3, 0x1, -R16 ;  /* 0x00000001030e7824 */ /* 0x000fe200078e0a10 */
[----:B------:R-:W-:Y:S02]  /*02a0*/  MOV R16, R15 ;  /* 0x0000000f00107202 */ /* 0x000fe40000000f00 */
[----:B------:R-:W-:-:S03]  /*02b0*/  IADD3 R3, R3, -R18, RZ ;  /* 0x8000001203037210 */ /* 0x000fc60007ffe0ff */
[C---:B------:R-:W-:Y:S02]  /*02c0*/  IMAD R15, R16.reuse, -0x40, R14 ;  /* 0xffffffc0100f7824 */ /* 0x040fe400078e020e */
[----:B------:R-:W-:Y:S02]  /*02d0*/  IMAD R3, R16, -0x40, R3 ;  /* 0xffffffc010037824 */ /* 0x000fe400078e0203 */
[----:B-1----:R-:W-:-:S04]  /*02e0*/  IMAD.WIDE R14, R15, 0x4, R4 ;  /* 0x000000040f0e7825 */ /* 0x002fc800078e0204 */
[----:B------:R-:W-:Y:S02]  /*02f0*/  IMAD.WIDE R4, R3, 0x4, R4 ;  /* 0x0000000403047825 */ /* 0x000fe400078e0204 */
[----:B------:R-:W5:Y:S02]  /*0300*/  LDG.E.EL R14, desc[UR4][R14.64] ;  /* 0x000000040e0e7981 */ /* 0x000f64000c2e1900 */
[C---:B---3--:R-:W-:Y:S02]  /*0310*/  IMAD.WIDE R6, R2.reuse, 0x4, R6 ;  /* 0x0000000402067825 */ /* 0x048fe400078e0206 */
[----:B------:R-:W3:Y:S02]  /*0320*/  LDG.E.EL R4, desc[UR4][R4.64] ;  /* 0x0000000404047981 */ /* 0x000ee4000c2e1900 */
[C---:B--2---:R-:W-:Y:S02]  /*0330*/  IMAD.WIDE R10, R2.reuse, 0x4, R10 ;  /* 0x00000004020a7825 */ /* 0x044fe400078e020a */
[----:B------:R-:W2:Y:S02]  /*0340*/  LDG.E.EL R7, desc[UR4][R6.64] ;  /* 0x0000000406077981 */ /* 0x000ea4000c2e1900 */
[----:B----4-:R-:W-:-:S02]  /*0350*/  IMAD.WIDE R12, R2, 0x4, R12 ;  /* 0x00000004020c7825 */ /* 0x010fc400078e020c */
[----:B------:R-:W4:Y:S02]  /*0360*/  LDG.E.EL R10, desc[UR4][R10.64] ;  /* 0x000000040a0a7981 */ /* 0x000f24000c2e1900 */
[----:B-----5:R-:W-:Y:S02]  /*0370*/  IMAD.WIDE R8, R2, 0x4, R8 ;  /* 0x0000000402087825 */ /* 0x020fe400078e0208 */
[----:B------:R-:W5:Y:S01]  /*0380*/  LDG.E.EL R12, desc[UR4][R12.64] ;  /* 0x000000040c0c7981 */ /* 0x000f62000c2e1900 */
[----:B------:R-:W1:Y:S03]  /*0390*/  LDC.64 R2, c[0x0][0x238] ;  /* 0x00008e00ff027b82 */ /* 0x000e660000000a00 */
[----:B------:R-:W5:Y:S01]  /*03a0*/  LDG.E.EL R9, desc[UR4][R8.64] ;  /* 0x0000000408097981 */ /* 0x000f62000c2e1900 */
[----:B-1----:R-:W-:-:S04]  /*03b0*/  IMAD.WIDE R2, R0, 0x4, R2 ;  /* 0x0000000400027825 */ /* 0x002fc800078e0202 */
[--C-:B--2---:R-:W-:Y:S01]  /*03c0*/  FADD R17, R14, -R7.reuse ;  /* 0x800000070e117221 */ /* 0x104fe20000000000 */
[----:B---3--:R-:W-:-:S03]  /*03d0*/  FADD R15, R4, -R7 ;  /* 0x80000007040f7221 */ /* 0x008fc60000000000 */
[C---:B----4-:R-:W-:Y:S01]  /*03e0*/  FMUL R17, R10.reuse, R17 ;  /* 0x000000110a117220 */ /* 0x050fe20000400000 */
[----:B------:R-:W-:-:S03]  /*03f0*/  FMUL R6, R10, R15 ;  /* 0x0000000f0a067220 */ /* 0x000fc60000400000 */
[C-C-:B-----5:R-:W-:Y:S01]  /*0400*/  FFMA R17, R12.reuse, R17, R9.reuse ;  /* 0x000000110c117223 */ /* 0x160fe20000000009 */
[----:B------:R-:W-:-:S04]  /*0410*/  FFMA R6, R12, R6, R9 ;  /* 0x000000060c067223 */ /* 0x000fc80000000009 */
[C---:B------:R-:W-:Y:S02]  /*0420*/  FSETP.GEU.AND P0, PT, R17.reuse, RZ, PT ;  /* 0x000000ff1100720b */ /* 0x040fe40003f0e000 */
[C---:B------:R-:W-:Y:S02]  /*0430*/  FSETP.GEU.AND P1, PT, R6.reuse, RZ, PT ;  /* 0x000000ff0600720b */ /* 0x040fe40003f2e000 */
[----:B------:R-:W-:Y:S02]  /*0440*/  FSEL R4, R17, RZ, P0 ;  /* 0x000000ff11047208 */ /* 0x000fe40000000000 */
[----:B------:R-:W-:-:S05]  /*0450*/  FSEL R5, R6, RZ, P1 ;  /* 0x000000ff06057208 */ /* 0x000fca0000800000 */
[----:B------:R-:W-:Y:S01]  /*0460*/  STG.E.64 desc[UR4][R2.64], R4 ;  /* 0x0000000402007986 */ /* 0x000fe2000c101b04 */
[----:B------:R-:W-:Y:S05]  /*0470*/  EXIT ;  /* 0x000000000000794d */ /* 0x000fea0003800000 */
.L_x_0:
[----:B------:R-:W-:-:S00]  /*0480*/  BRA `(.L_x_0) ;  /* 0xfffffffc00fc7947 */ /* 0x000fc0000383ffff */
[----:B------:R-:W-:-:S00]  /*0490*/  NOP ;  /* 0x0000000000007918 */ /* 0x000fc00000000000 */
        /* <DEDUP_REMOVED lines=14> */
.L_x_1:


//--------------------- .nv.constant0.triton_poi_fused_reflection_pad2d_relu_20 --------------------------
	.section	.nv.constant0.triton_poi_fused_reflection_pad2d_relu_20,"a",@progbits
	.sectionflags	@""
	.align	4
.nv.constant0.triton_poi_fused_reflection_pad2d_relu_20:
	.zero		580
